//
// Generated by NVIDIA NVVM Compiler
//
// Compiler Build ID: CL-36424714
// Cuda compilation tools, release 13.0, V13.0.88
// Based on NVVM 20.0.0
//

.version 9.0
.target sm_100
.address_size 64

	// .globl	_Z28probe_mma_fp16_acc_fp16_oncefffPf

.visible .entry _Z28probe_mma_fp16_acc_fp16_oncefffPf(
	.param .f32 _Z28probe_mma_fp16_acc_fp16_oncefffPf_param_0,
	.param .f32 _Z28probe_mma_fp16_acc_fp16_oncefffPf_param_1,
	.param .f32 _Z28probe_mma_fp16_acc_fp16_oncefffPf_param_2,
	.param .u64 .ptr .align 1 _Z28probe_mma_fp16_acc_fp16_oncefffPf_param_3
)
{
	.reg .pred 	%p<3>;
	.reg .b16 	%rs<3>;
	.reg .b32 	%r<25>;
	.reg .b32 	%f<10>;
	.reg .b64 	%rd<3>;

	ld.param.f32 	%f3, [_Z28probe_mma_fp16_acc_fp16_oncefffPf_param_0];
	ld.param.f32 	%f1, [_Z28probe_mma_fp16_acc_fp16_oncefffPf_param_1];
	ld.param.f32 	%f2, [_Z28probe_mma_fp16_acc_fp16_oncefffPf_param_2];
	ld.param.u64 	%rd1, [_Z28probe_mma_fp16_acc_fp16_oncefffPf_param_3];
	// begin inline asm
	{ cvt.rn.f16x2.f32 %r8, %f3, %f3; }

	// end inline asm
	mov.u32 	%r2, %tid.x;
	setp.ne.s32 	%p1, %r2, 0;
	mov.b32 	%r23, 0;
	mov.u32 	%r24, %r23;
	@%p1 bra 	$L__BB0_2;
	// begin inline asm
	{ cvt.rn.f16x2.f32 %r23, %f2, %f1; }

	// end inline asm
	mov.f32 	%f8, 0f3F800000;
	// begin inline asm
	{ cvt.rn.f16x2.f32 %r24, %f8, %f8; }

	// end inline asm
$L__BB0_2:
	setp.ne.s32 	%p2, %r2, 0;
	mov.b32 	%r19, 0;
	// begin inline asm
	mma.sync.aligned.m16n8k16.row.col.f16.f16.f16.f16 {%r12, %r13}, {%r23, %r19, %r19, %r19}, {%r24, %r19}, {%r8, %r8};

	// end inline asm
	@%p2 bra 	$L__BB0_4;
	// begin inline asm
	{.reg .f16 low,high;
 mov.b32 {low,high}, %r12;
 mov.b16 %rs1, low;}
	// end inline asm
	// begin inline asm
	{  cvt.f32.f16 %f9, %rs1;}

	// end inline asm
	cvta.to.global.u64 	%rd2, %rd1;
	st.global.f32 	[%rd2], %f9;
$L__BB0_4:
	ret;

}


// ===== COMPILED SASS (sm_100) =====

	.target	sm_100

	.elftype	@"ET_EXEC"


//--------------------- .note.nv.tkinfo           --------------------------
	.section	.note.nv.tkinfo,"",@"SHT_NOTE"
	.sectionflags	@"SHF_NOTE_NV_TKINFO"
	.tkinfo
        /*0018*/ 	.word	0x00000002
        /*0030*/ 	.string	""
        /*0030*/ 	.string	"ptxas"
        /*0030*/ 	.string	"Cuda compilation tools, release 13.0, V13.0.88"
        /*0030*/ 	.string	"Build cuda_13.0.r13.0/compiler.36424714_0"
        /*0030*/ 	.string	"-arch sm_100 -m 64 "



//--------------------- .note.nv.cuinfo           --------------------------
	.section	.note.nv.cuinfo,"",@"SHT_NOTE"
	.sectionflags	@"SHF_NOTE_NV_CUINFO"
        /*0018*/ 	.short	0x0002
        /*001a*/ 	.short	0x0064
        /*001c*/ 	.short	0x0082
	.zero		2


//--------------------- .nv.info                  --------------------------
	.section	.nv.info,"",@"SHT_CUDA_INFO"
	.align	4


	//----- nvinfo : EIATTR_REGCOUNT
	.align		4
        /*0000*/ 	.byte	0x04, 0x2f
        /*0002*/ 	.short	(.L_1 - .L_0)
	.align		4
.L_0:
        /*0004*/ 	.word	index@(_Z28probe_mma_fp16_acc_fp16_oncefffPf)
        /*0008*/ 	.word	0x0000000c


	//----- nvinfo : EIATTR_FRAME_SIZE
	.align		4
.L_1:
        /*000c*/ 	.byte	0x04, 0x11
        /*000e*/ 	.short	(.L_3 - .L_2)
	.align		4
.L_2:
        /*0010*/ 	.word	index@(_Z28probe_mma_fp16_acc_fp16_oncefffPf)
        /*0014*/ 	.word	0x00000000


	//----- nvinfo : EIATTR_MIN_STACK_SIZE
	.align		4
.L_3:
        /*0018*/ 	.byte	0x04, 0x12
        /*001a*/ 	.short	(.L_5 - .L_4)
	.align		4
.L_4:
        /*001c*/ 	.word	index@(_Z28probe_mma_fp16_acc_fp16_oncefffPf)
        /*0020*/ 	.word	0x00000000
.L_5:


//--------------------- .nv.compat                --------------------------
	.section	.nv.compat,"",@"SHT_CUDA_COMPAT_INFO"
	.align	4
        /*0000*/ 	.byte	0x02, 0x09, 0x00, 0x00, 0x02, 0x02, 0x01, 0x00, 0x02, 0x05, 0x05, 0x00, 0x03, 0x07, 0x01, 0x01
        /*0010*/ 	.byte	0x02, 0x03, 0x00, 0x00, 0x02, 0x06, 0x01, 0x00, 0x04, 0x0b, 0x08, 0x00, 0x09, 0x00, 0x00, 0x00
        /*0020*/ 	.byte	0x00, 0x00, 0x00, 0x00


//--------------------- .nv.info._Z28probe_mma_fp16_acc_fp16_oncefffPf --------------------------
	.section	.nv.info._Z28probe_mma_fp16_acc_fp16_oncefffPf,"",@"SHT_CUDA_INFO"
	.sectionflags	@""
	.align	4


	//----- nvinfo : EIATTR_CUDA_API_VERSION
	.align		4
        /*0000*/ 	.byte	0x04, 0x37
        /*0002*/ 	.short	(.L_7 - .L_6)
.L_6:
        /*0004*/ 	.word	0x00000082


	//----- nvinfo : EIATTR_KPARAM_INFO
	.align		4
.L_7:
        /*0008*/ 	.byte	0x04, 0x17
        /*000a*/ 	.short	(.L_9 - .L_8)
.L_8:
        /*000c*/ 	.word	0x00000000
        /*0010*/ 	.short	0x0003
        /*0012*/ 	.short	0x0010
        /*0014*/ 	.byte	0x00, 0xf5, 0x21, 0x00


	//----- nvinfo : EIATTR_KPARAM_INFO
	.align		4
.L_9:
        /*0018*/ 	.byte	0x04, 0x17
        /*001a*/ 	.short	(.L_11 - .L_10)
.L_10:
        /*001c*/ 	.word	0x00000000
        /*0020*/ 	.short	0x0002
        /*0022*/ 	.short	0x0008
        /*0024*/ 	.byte	0x00, 0xf0, 0x11, 0x00


	//----- nvinfo : EIATTR_KPARAM_INFO
	.align		4
.L_11:
        /*0028*/ 	.byte	0x04, 0x17
        /*002a*/ 	.short	(.L_13 - .L_12)
.L_12:
        /*002c*/ 	.word	0x00000000
        /*0030*/ 	.short	0x0001
        /*0032*/ 	.short	0x0004
        /*0034*/ 	.byte	0x00, 0xf0, 0x11, 0x00


	//----- nvinfo : EIATTR_KPARAM_INFO
	.align		4
.L_13:
        /*0038*/ 	.byte	0x04, 0x17
        /*003a*/ 	.short	(.L_15 - .L_14)
.L_14:
        /*003c*/ 	.word	0x00000000
        /*0040*/ 	.short	0x0000
        /*0042*/ 	.short	0x0000
        /*0044*/ 	.byte	0x00, 0xf0, 0x11, 0x00


	//----- nvinfo : EIATTR_SPARSE_MMA_MASK
	.align		4
.L_15:
        /*0048*/ 	.byte	0x03, 0x50
        /*004a*/ 	.short	0x0000


	//----- nvinfo : EIATTR_MAXREG_COUNT
	.align		4
        /*004c*/ 	.byte	0x03, 0x1b
        /*004e*/ 	.short	0x00ff


	//----- nvinfo : EIATTR_MERCURY_ISA_VERSION
	.align		4
        /*0050*/ 	.byte	0x03, 0x5f
        /*0052*/ 	.short	0x0101


	//----- nvinfo : EIATTR_VRC_CTA_INIT_COUNT
	.align		4
        /*0054*/ 	.byte	0x02, 0x4a
	.zero		1
	.zero		1


	//----- nvinfo : EIATTR_EXIT_INSTR_OFFSETS
	.align		4
        /*0058*/ 	.byte	0x04, 0x1c
        /*005a*/ 	.short	(.L_17 - .L_16)


	//   ....[0]....
.L_16:
        /*005c*/ 	.word	0x000000f0


	//   ....[1]....
        /*0060*/ 	.word	0x00000150


	//----- nvinfo : EIATTR_CBANK_PARAM_SIZE
	.align		4
.L_17:
        /*0064*/ 	.byte	0x03, 0x19
        /*0066*/ 	.short	0x0018


	//----- nvinfo : EIATTR_PARAM_CBANK
	.align		4
        /*0068*/ 	.byte	0x04, 0x0a
        /*006a*/ 	.short	(.L_19 - .L_18)
	.align		4
.L_18:
        /*006c*/ 	.word	index@(.nv.constant0._Z28probe_mma_fp16_acc_fp16_oncefffPf)
        /*0070*/ 	.short	0x0380
        /*0072*/ 	.short	0x0018


	//----- nvinfo : EIATTR_SW_WAR
	.align		4
.L_19:
        /*0074*/ 	.byte	0x04, 0x36
        /*0076*/ 	.short	(.L_21 - .L_20)
.L_20:
        /*0078*/ 	.word	0x00000008
.L_21:


//--------------------- .nv.callgraph             --------------------------
	.section	.nv.callgraph,"",@"SHT_CUDA_CALLGRAPH"
	.align	4
	.sectionentsize	8
	.align		4
        /*0000*/ 	.word	0x00000000
	.align		4
        /*0004*/ 	.word	0xffffffff
	.align		4
        /*0008*/ 	.word	0x00000000
	.align		4
        /*000c*/ 	.word	0xfffffffe
	.align		4
        /*0010*/ 	.word	0x00000000
	.align		4
        /*0014*/ 	.word	0xfffffffd
	.align		4
        /*0018*/ 	.word	0x00000000
	.align		4
        /*001c*/ 	.word	0xfffffffc


//--------------------- .text._Z28probe_mma_fp16_acc_fp16_oncefffPf --------------------------
	.section	.text._Z28probe_mma_fp16_acc_fp16_oncefffPf,"ax",@progbits
	.align	128
        .global         _Z28probe_mma_fp16_acc_fp16_oncefffPf
        .type           _Z28probe_mma_fp16_acc_fp16_oncefffPf,@function
        .size           _Z28probe_mma_fp16_acc_fp16_oncefffPf,(.L_x_1 - _Z28probe_mma_fp16_acc_fp16_oncefffPf)
        .other          _Z28probe_mma_fp16_acc_fp16_oncefffPf,@"STO_CUDA_ENTRY STV_DEFAULT"
_Z28probe_mma_fp16_acc_fp16_oncefffPf:
.text._Z28probe_mma_fp16_acc_fp16_oncefffPf:
[----:B------:R-:W-:Y:S01]  /*0000*/  LDC R1, c[0x0][0x37c] ;  /* 0x0000df00ff017b82 */ /* 0x000fe20000000800 */
[----:B------:R-:W0:Y:S07]  /*0010*/  S2R R0, SR_TID.X ;  /* 0x0000000000007919 */ /* 0x000e2e0000002100 */
[----:B------:R-:W1:Y:S01]  /*0020*/  LDC R2, c[0x0][0x380] ;  /* 0x0000e000ff027b82 */ /* 0x000e620000000800 */
[----:B------:R-:W-:Y:S02]  /*0030*/  CS2R R4, SRZ ;  /* 0x0000000000047805 */ /* 0x000fe4000001ff00 */
[----:B------:R-:W-:-:S02]  /*0040*/  CS2R R8, SRZ ;  /* 0x0000000000087805 */ /* 0x000fc4000001ff00 */
[----:B------:R-:W-:Y:S02]  /*0050*/  CS2R R6, SRZ ;  /* 0x0000000000067805 */ /* 0x000fe4000001ff00 */
[----:B-1----:R-:W-:Y:S02]  /*0060*/  F2FP.F16.F32.PACK_AB R2, R2, R2 ;  /* 0x000000020202723e */ /* 0x002fe400000000ff */
[----:B0-----:R-:W-:-:S13]  /*0070*/  ISETP.NE.AND P0, PT, R0, RZ, PT ;  /* 0x000000ff0000720c */ /* 0x001fda0003f05270 */
[----:B------:R-:W0:Y:S01]  /*0080*/  @!P0 LDC R0, c[0x0][0x384] ;  /* 0x0000e100ff008b82 */ /* 0x000e220000000800 */
[----:B------:R-:W-:-:S07]  /*0090*/  @!P0 IMAD.MOV.U32 R8, RZ, RZ, 0x3c003c00 ;  /* 0x3c003c00ff088424 */ /* 0x000fce00078e00ff */
[----:B------:R-:W0:Y:S02]  /*00a0*/  @!P0 LDC R3, c[0x0][0x388] ;  /* 0x0000e200ff038b82 */ /* 0x000e240000000800 */
[----:B0-----:R-:W-:Y:S01]  /*00b0*/  @!P0 F2FP.F16.F32.PACK_AB R4, R3, R0 ;  /* 0x000000000304823e */ /* 0x001fe200000000ff */
[----:B------:R-:W-:-:S07]  /*00c0*/  IMAD.MOV.U32 R3, RZ, RZ, R2 ;  /* 0x000000ffff037224 */ /* 0x000fce00078e0002 */
[----:B------:R-:W-:Y:S01]  /*00d0*/  HMMA.16816.F16 R4, R4, R8, R2 ;  /* 0x000000080404723c */ /* 0x000fe20000000802 */
[----:B------:R-:W-:-:S04]  /*00e0*/  NOP ;  /* 0x0000000000007918 */ /* 0x000fc80000000000 */
[----:B------:R-:W-:-:S15]  /*00f0*/  @P0 EXIT ;  /* 0x000000000000094d */ /* 0x000fde0003800000 */
[----:B------:R-:W0:Y:S01]  /*0100*/  LDC.64 R2, c[0x0][0x390] ;  /* 0x0000e400ff027b82 */ /* 0x000e220000000a00 */
[----:B------:R-:W0:Y:S01]  /*0110*/  LDCU.64 UR4, c[0x0][0x358] ;  /* 0x00006b00ff0477ac */ /* 0x000e220008000a00 */
[----:B------:R-:W-:-:S05]  /*0120*/  PRMT R5, R4, 0x7610, R5 ;  /* 0x0000761004057816 */ /* 0x000fca0000000005 */
[----:B------:R-:W-:-:S05]  /*0130*/  HADD2.F32 R5, -RZ, R5.H0_H0 ;  /* 0x20000005ff057230 */ /* 0x000fca0000004100 */
[----:B0-----:R-:W-:Y:S01]  /*0140*/  STG.E desc[UR4][R2.64], R5 ;  /* 0x0000000502007986 */ /* 0x001fe2000c101904 */
[----:B------:R-:W-:Y:S05]  /*0150*/  EXIT ;  /* 0x000000000000794d */ /* 0x000fea0003800000 */
.L_x_0:
[----:B------:R-:W-:-:S00]  /*0160*/  BRA `(.L_x_0) ;  /* 0xfffffffc00fc7947 */ /* 0x000fc0000383ffff */
[----:B------:R-:W-:-:S00]  /*0170*/  NOP ;  /* 0x0000000000007918 */ /* 0x000fc00000000000 */
        /* <DEDUP_REMOVED lines=8> */
.L_x_1:


//--------------------- .nv.shared.reserved.0     --------------------------
	.section	.nv.shared.reserved.0,"aw",@nobits
	.weak		__nv_reservedSMEM_offset_0_alias
	.size		__nv_reservedSMEM_offset_0_alias, 0, 64
	.other		__nv_reservedSMEM_offset_0_alias,@"STO_CUDA_RESERVED_SHARED STV_DEFAULT"
__nv_reservedSMEM_offset_0_alias:
	.zero		0
	.zero		64


//--------------------- .nv.constant0._Z28probe_mma_fp16_acc_fp16_oncefffPf --------------------------
	.section	.nv.constant0._Z28probe_mma_fp16_acc_fp16_oncefffPf,"a",@progbits
	.sectionflags	@""
	.align	4
.nv.constant0._Z28probe_mma_fp16_acc_fp16_oncefffPf:
	.zero		920


//--------------------- SYMBOLS --------------------------

	.type		.nv.reservedSmem.offset0,@object
	.size		.nv.reservedSmem.offset0,0x4
